//
// Generated by NVIDIA NVVM Compiler
//
// Compiler Build ID: CL-36424714
// Cuda compilation tools, release 13.0, V13.0.88
// Based on NVVM 20.0.0
//

.version 9.0
.target sm_100
.address_size 64

	// .globl	_Z19cuda_kernel_projectPhS_6float3mmi

.visible .entry _Z19cuda_kernel_projectPhS_6float3mmi(
	.param .u64 .ptr .align 1 _Z19cuda_kernel_projectPhS_6float3mmi_param_0,
	.param .u64 .ptr .align 1 _Z19cuda_kernel_projectPhS_6float3mmi_param_1,
	.param .align 4 .b8 _Z19cuda_kernel_projectPhS_6float3mmi_param_2[12],
	.param .u64 _Z19cuda_kernel_projectPhS_6float3mmi_param_3,
	.param .u64 _Z19cuda_kernel_projectPhS_6float3mmi_param_4,
	.param .u32 _Z19cuda_kernel_projectPhS_6float3mmi_param_5
)
{
	.reg .pred 	%p<13>;
	.reg .b16 	%rs<4>;
	.reg .b32 	%r<42>;
	.reg .b32 	%f<24>;
	.reg .b64 	%rd<45>;

	ld.param.f32 	%f3, [_Z19cuda_kernel_projectPhS_6float3mmi_param_2+4];
	ld.param.f32 	%f2, [_Z19cuda_kernel_projectPhS_6float3mmi_param_2];
	ld.param.f32 	%f4, [_Z19cuda_kernel_projectPhS_6float3mmi_param_2+8];
	ld.param.u64 	%rd10, [_Z19cuda_kernel_projectPhS_6float3mmi_param_3];
	ld.param.u32 	%r4, [_Z19cuda_kernel_projectPhS_6float3mmi_param_5];
	setp.leu.f32 	%p2, %f4, 0f00000000;
	@%p2 bra 	$L__BB0_6;
	mov.u32 	%r6, %tid.x;
	mov.u32 	%r7, %ntid.x;
	mov.u32 	%r8, %ctaid.x;
	mad.lo.s32 	%r9, %r8, %r7, %r6;
	mov.u32 	%r10, %tid.y;
	mov.u32 	%r11, %ntid.y;
	mov.u32 	%r12, %ctaid.y;
	mad.lo.s32 	%r13, %r12, %r11, %r10;
	add.s32 	%r15, %r9, 1;
	cvt.rn.f32.s32 	%f5, %r15;
	setp.leu.f32 	%p3, %f2, %f5;
	setp.lt.s32 	%p4, %r9, 1;
	add.s32 	%r16, %r13, 1;
	cvt.rn.f32.u32 	%f6, %r16;
	setp.leu.f32 	%p5, %f3, %f6;
	or.pred  	%p6, %p3, %p5;
	setp.eq.s32 	%p7, %r13, 0;
	cvt.u64.u32 	%rd12, %r13;
	mul.lo.s64 	%rd1, %rd10, %rd12;
	shl.b32 	%r17, %r9, 2;
	add.s32 	%r18, %r17, -4;
	cvt.s64.s32 	%rd13, %r18;
	add.s32 	%r19, %r17, 4;
	cvt.s64.s32 	%rd14, %r19;
	add.s32 	%r20, %r13, -1;
	cvt.u64.u32 	%rd15, %r20;
	cvt.u64.u32 	%rd16, %r17;
	cvt.u64.u32 	%rd17, %r16;
	cvt.s64.s32 	%rd18, %r4;
	add.s64 	%rd2, %rd18, %rd14;
	add.s64 	%rd3, %rd18, %rd13;
	add.s64 	%rd4, %rd1, %rd16;
	add.s64 	%rd5, %rd4, %rd18;
	mad.lo.s64 	%rd19, %rd10, %rd17, %rd16;
	add.s64 	%rd6, %rd19, %rd18;
	mad.lo.s64 	%rd20, %rd10, %rd15, %rd16;
	add.s64 	%rd7, %rd20, %rd18;
	or.pred  	%p8, %p6, %p4;
	or.pred  	%p1, %p8, %p7;
	mov.b32 	%r41, 0;
$L__BB0_2:
	@%p1 bra 	$L__BB0_5;
	add.s32 	%r2, %r41, 1;
	cvt.rn.f32.u32 	%f8, %r2;
	setp.leu.f32 	%p9, %f4, %f8;
	setp.eq.s32 	%p10, %r41, 0;
	or.pred  	%p11, %p10, %p9;
	@%p11 bra 	$L__BB0_5;
	ld.param.u64 	%rd44, [_Z19cuda_kernel_projectPhS_6float3mmi_param_4];
	ld.param.u64 	%rd43, [_Z19cuda_kernel_projectPhS_6float3mmi_param_1];
	ld.param.u64 	%rd42, [_Z19cuda_kernel_projectPhS_6float3mmi_param_0];
	cvt.u64.u32 	%rd21, %r41;
	mul.lo.s64 	%rd22, %rd44, %rd21;
	add.s64 	%rd23, %rd22, %rd1;
	add.s32 	%r21, %r41, -1;
	cvt.s64.s32 	%rd24, %r21;
	cvt.u64.u32 	%rd25, %r2;
	add.s64 	%rd26, %rd4, %rd22;
	cvta.to.global.u64 	%rd27, %rd43;
	add.s64 	%rd28, %rd27, %rd26;
	ld.global.u8 	%rs1, [%rd28];
	cvt.rn.f32.u16 	%f9, %rs1;
	add.s64 	%rd29, %rd2, %rd23;
	cvta.to.global.u64 	%rd30, %rd42;
	add.s64 	%rd31, %rd30, %rd29;
	ld.global.u8 	%r22, [%rd31];
	add.s64 	%rd32, %rd3, %rd23;
	add.s64 	%rd33, %rd30, %rd32;
	ld.global.u8 	%r23, [%rd33];
	sub.s32 	%r24, %r22, %r23;
	cvt.rn.f32.s32 	%f10, %r24;
	mul.f32 	%f11, %f10, 0f3F000000;
	sub.f32 	%f12, %f9, %f11;
	cvt.rzi.u32.f32 	%r25, %f12;
	st.global.u8 	[%rd28], %r25;
	ld.global.u8 	%rs2, [%rd28+1];
	cvt.rn.f32.u16 	%f13, %rs2;
	mad.lo.s64 	%rd34, %rd44, %rd24, %rd5;
	add.s64 	%rd35, %rd30, %rd34;
	ld.global.u8 	%r26, [%rd35];
	mad.lo.s64 	%rd36, %rd44, %rd25, %rd5;
	add.s64 	%rd37, %rd30, %rd36;
	ld.global.u8 	%r27, [%rd37];
	sub.s32 	%r28, %r26, %r27;
	cvt.rn.f32.s32 	%f14, %r28;
	mul.f32 	%f15, %f14, 0f3F000000;
	sub.f32 	%f16, %f13, %f15;
	cvt.rzi.u32.f32 	%r29, %f16;
	st.global.u8 	[%rd28+1], %r29;
	ld.global.u8 	%rs3, [%rd28+2];
	cvt.rn.f32.u16 	%f17, %rs3;
	add.s64 	%rd38, %rd6, %rd22;
	add.s64 	%rd39, %rd30, %rd38;
	ld.global.u8 	%r30, [%rd39];
	add.s64 	%rd40, %rd7, %rd22;
	add.s64 	%rd41, %rd30, %rd40;
	ld.global.u8 	%r31, [%rd41];
	sub.s32 	%r32, %r30, %r31;
	cvt.rn.f32.s32 	%f18, %r32;
	mul.f32 	%f19, %f18, 0f3F000000;
	sub.f32 	%f20, %f17, %f19;
	cvt.rzi.u32.f32 	%r33, %f20;
	st.global.u8 	[%rd28+2], %r33;
	and.b32  	%r34, %r25, 255;
	mul.lo.s32 	%r35, %r34, %r34;
	and.b32  	%r36, %r29, 255;
	mad.lo.s32 	%r37, %r36, %r36, %r35;
	and.b32  	%r38, %r33, 255;
	mad.lo.s32 	%r39, %r38, %r38, %r37;
	cvt.rn.f32.u32 	%f21, %r39;
	sqrt.rn.f32 	%f22, %f21;
	cvt.rzi.u32.f32 	%r40, %f22;
	st.global.u8 	[%rd28+3], %r40;
$L__BB0_5:
	add.s32 	%r41, %r41, 1;
	cvt.rn.f32.u32 	%f23, %r41;
	setp.gt.f32 	%p12, %f4, %f23;
	@%p12 bra 	$L__BB0_2;
$L__BB0_6:
	ret;

}


// ===== COMPILED SASS (sm_100) =====

	.target	sm_100

	.elftype	@"ET_EXEC"


//--------------------- .note.nv.tkinfo           --------------------------
	.section	.note.nv.tkinfo,"",@"SHT_NOTE"
	.sectionflags	@"SHF_NOTE_NV_TKINFO"
	.tkinfo
        /*0018*/ 	.word	0x00000002
        /*0030*/ 	.string	""
        /*0030*/ 	.string	"ptxas"
        /*0030*/ 	.string	"Cuda compilation tools, release 13.0, V13.0.88"
        /*0030*/ 	.string	"Build cuda_13.0.r13.0/compiler.36424714_0"
        /*0030*/ 	.string	"-arch sm_100 -m 64 "



//--------------------- .note.nv.cuinfo           --------------------------
	.section	.note.nv.cuinfo,"",@"SHT_NOTE"
	.sectionflags	@"SHF_NOTE_NV_CUINFO"
        /*0018*/ 	.short	0x0002
        /*001a*/ 	.short	0x0064
        /*001c*/ 	.short	0x0082
	.zero		2


//--------------------- .nv.info                  --------------------------
	.section	.nv.info,"",@"SHT_CUDA_INFO"
	.align	4


	//----- nvinfo : EIATTR_REGCOUNT
	.align		4
        /*0000*/ 	.byte	0x04, 0x2f
        /*0002*/ 	.short	(.L_1 - .L_0)
	.align		4
.L_0:
        /*0004*/ 	.word	index@(_Z19cuda_kernel_projectPhS_6float3mmi)
        /*0008*/ 	.word	0x00000020


	//----- nvinfo : EIATTR_FRAME_SIZE
	.align		4
.L_1:
        /*000c*/ 	.byte	0x04, 0x11
        /*000e*/ 	.short	(.L_3 - .L_2)
	.align		4
.L_2:
        /*0010*/ 	.word	index@($__internal_0_$__cuda_sm20_sqrt_rn_f32_slowpath)
        /*0014*/ 	.word	0x00000000


	//----- nvinfo : EIATTR_FRAME_SIZE
	.align		4
.L_3:
        /*0018*/ 	.byte	0x04, 0x11
        /*001a*/ 	.short	(.L_5 - .L_4)
	.align		4
.L_4:
        /*001c*/ 	.word	index@(_Z19cuda_kernel_projectPhS_6float3mmi)
        /*0020*/ 	.word	0x00000000


	//----- nvinfo : EIATTR_MIN_STACK_SIZE
	.align		4
.L_5:
        /*0024*/ 	.byte	0x04, 0x12
        /*0026*/ 	.short	(.L_7 - .L_6)
	.align		4
.L_6:
        /*0028*/ 	.word	index@(_Z19cuda_kernel_projectPhS_6float3mmi)
        /*002c*/ 	.word	0x00000000
.L_7:


//--------------------- .nv.compat                --------------------------
	.section	.nv.compat,"",@"SHT_CUDA_COMPAT_INFO"
	.align	4
        /*0000*/ 	.byte	0x02, 0x09, 0x00, 0x00, 0x02, 0x02, 0x01, 0x00, 0x02, 0x05, 0x05, 0x00, 0x03, 0x07, 0x01, 0x01
        /*0010*/ 	.byte	0x02, 0x03, 0x00, 0x00, 0x02, 0x06, 0x01, 0x00, 0x04, 0x0b, 0x08, 0x00, 0x01, 0x00, 0x00, 0x00
        /*0020*/ 	.byte	0x00, 0x00, 0x00, 0x00


//--------------------- .nv.info._Z19cuda_kernel_projectPhS_6float3mmi --------------------------
	.section	.nv.info._Z19cuda_kernel_projectPhS_6float3mmi,"",@"SHT_CUDA_INFO"
	.sectionflags	@""
	.align	4


	//----- nvinfo : EIATTR_CUDA_API_VERSION
	.align		4
        /*0000*/ 	.byte	0x04, 0x37
        /*0002*/ 	.short	(.L_9 - .L_8)
.L_8:
        /*0004*/ 	.word	0x00000082


	//----- nvinfo : EIATTR_KPARAM_INFO
	.align		4
.L_9:
        /*0008*/ 	.byte	0x04, 0x17
        /*000a*/ 	.short	(.L_11 - .L_10)
.L_10:
        /*000c*/ 	.word	0x00000000
        /*0010*/ 	.short	0x0005
        /*0012*/ 	.short	0x0030
        /*0014*/ 	.byte	0x00, 0xf0, 0x11, 0x00


	//----- nvinfo : EIATTR_KPARAM_INFO
	.align		4
.L_11:
        /*0018*/ 	.byte	0x04, 0x17
        /*001a*/ 	.short	(.L_13 - .L_12)
.L_12:
        /*001c*/ 	.word	0x00000000
        /*0020*/ 	.short	0x0004
        /*0022*/ 	.short	0x0028
        /*0024*/ 	.byte	0x00, 0xf0, 0x21, 0x00


	//----- nvinfo : EIATTR_KPARAM_INFO
	.align		4
.L_13:
        /*0028*/ 	.byte	0x04, 0x17
        /*002a*/ 	.short	(.L_15 - .L_14)
.L_14:
        /*002c*/ 	.word	0x00000000
        /*0030*/ 	.short	0x0003
        /*0032*/ 	.short	0x0020
        /*0034*/ 	.byte	0x00, 0xf0, 0x21, 0x00


	//----- nvinfo : EIATTR_KPARAM_INFO
	.align		4
.L_15:
        /*0038*/ 	.byte	0x04, 0x17
        /*003a*/ 	.short	(.L_17 - .L_16)
.L_16:
        /*003c*/ 	.word	0x00000000
        /*0040*/ 	.short	0x0002
        /*0042*/ 	.short	0x0010
        /*0044*/ 	.byte	0x00, 0xf0, 0x31, 0x00


	//----- nvinfo : EIATTR_KPARAM_INFO
	.align		4
.L_17:
        /*0048*/ 	.byte	0x04, 0x17
        /*004a*/ 	.short	(.L_19 - .L_18)
.L_18:
        /*004c*/ 	.word	0x00000000
        /*0050*/ 	.short	0x0001
        /*0052*/ 	.short	0x0008
        /*0054*/ 	.byte	0x00, 0xf5, 0x21, 0x00


	//----- nvinfo : EIATTR_KPARAM_INFO
	.align		4
.L_19:
        /*0058*/ 	.byte	0x04, 0x17
        /*005a*/ 	.short	(.L_21 - .L_20)
.L_20:
        /*005c*/ 	.word	0x00000000
        /*0060*/ 	.short	0x0000
        /*0062*/ 	.short	0x0000
        /*0064*/ 	.byte	0x00, 0xf5, 0x21, 0x00


	//----- nvinfo : EIATTR_SPARSE_MMA_MASK
	.align		4
.L_21:
        /*0068*/ 	.byte	0x03, 0x50
        /*006a*/ 	.short	0x0000


	//----- nvinfo : EIATTR_MAXREG_COUNT
	.align		4
        /*006c*/ 	.byte	0x03, 0x1b
        /*006e*/ 	.short	0x00ff


	//----- nvinfo : EIATTR_MERCURY_ISA_VERSION
	.align		4
        /*0070*/ 	.byte	0x03, 0x5f
        /*0072*/ 	.short	0x0101


	//----- nvinfo : EIATTR_VRC_CTA_INIT_COUNT
	.align		4
        /*0074*/ 	.byte	0x02, 0x4a
	.zero		1
	.zero		1


	//----- nvinfo : EIATTR_EXIT_INSTR_OFFSETS
	.align		4
        /*0078*/ 	.byte	0x04, 0x1c
        /*007a*/ 	.short	(.L_23 - .L_22)


	//   ....[0]....
.L_22:
        /*007c*/ 	.word	0x00000030


	//   ....[1]....
        /*0080*/ 	.word	0x00000930


	//----- nvinfo : EIATTR_CRS_STACK_SIZE
	.align		4
.L_23:
        /*0084*/ 	.byte	0x04, 0x1e
        /*0086*/ 	.short	(.L_25 - .L_24)
.L_24:
        /*0088*/ 	.word	0x00000000


	//----- nvinfo : EIATTR_CBANK_PARAM_SIZE
	.align		4
.L_25:
        /*008c*/ 	.byte	0x03, 0x19
        /*008e*/ 	.short	0x0034


	//----- nvinfo : EIATTR_PARAM_CBANK
	.align		4
        /*0090*/ 	.byte	0x04, 0x0a
        /*0092*/ 	.short	(.L_27 - .L_26)
	.align		4
.L_26:
        /*0094*/ 	.word	index@(.nv.constant0._Z19cuda_kernel_projectPhS_6float3mmi)
        /*0098*/ 	.short	0x0380
        /*009a*/ 	.short	0x0034


	//----- nvinfo : EIATTR_SW_WAR
	.align		4
.L_27:
        /*009c*/ 	.byte	0x04, 0x36
        /*009e*/ 	.short	(.L_29 - .L_28)
.L_28:
        /*00a0*/ 	.word	0x00000008
.L_29:


//--------------------- .nv.callgraph             --------------------------
	.section	.nv.callgraph,"",@"SHT_CUDA_CALLGRAPH"
	.align	4
	.sectionentsize	8
	.align		4
        /*0000*/ 	.word	0x00000000
	.align		4
        /*0004*/ 	.word	0xffffffff
	.align		4
        /*0008*/ 	.word	0x00000000
	.align		4
        /*000c*/ 	.word	0xfffffffe
	.align		4
        /*0010*/ 	.word	0x00000000
	.align		4
        /*0014*/ 	.word	0xfffffffd
	.align		4
        /*0018*/ 	.word	0x00000000
	.align		4
        /*001c*/ 	.word	0xfffffffc


//--------------------- .text._Z19cuda_kernel_projectPhS_6float3mmi --------------------------
	.section	.text._Z19cuda_kernel_projectPhS_6float3mmi,"ax",@progbits
	.align	128
        .global         _Z19cuda_kernel_projectPhS_6float3mmi
        .type           _Z19cuda_kernel_projectPhS_6float3mmi,@function
        .size           _Z19cuda_kernel_projectPhS_6float3mmi,(.L_x_8 - _Z19cuda_kernel_projectPhS_6float3mmi)
        .other          _Z19cuda_kernel_projectPhS_6float3mmi,@"STO_CUDA_ENTRY STV_DEFAULT"
_Z19cuda_kernel_projectPhS_6float3mmi:
.text._Z19cuda_kernel_projectPhS_6float3mmi:
[----:B------:R-:W-:Y:S01]  /*0000*/  LDC R1, c[0x0][0x37c] ;  /* 0x0000df00ff017b82 */ /* 0x000fe20000000800 */
[----:B------:R-:W0:Y:S02]  /*0010*/  LDCU UR4, c[0x0][0x398] ;  /* 0x00007300ff0477ac */ /* 0x000e240008000800 */
[----:B0-----:R-:W-:-:S13]  /*0020*/  FSETP.LT.AND P0, PT, RZ, UR4, PT ;  /* 0x00000004ff007c0b */ /* 0x001fda000bf01000 */
[----:B------:R-:W-:Y:S05]  /*0030*/  @!P0 EXIT ;  /* 0x000000000000894d */ /* 0x000fea0003800000 */
[----:B------:R-:W0:Y:S01]  /*0040*/  S2R R0, SR_TID.Y ;  /* 0x0000000000007919 */ /* 0x000e220000002200 */
[----:B------:R-:W1:Y:S01]  /*0050*/  LDCU UR4, c[0x0][0x360] ;  /* 0x00006c00ff0477ac */ /* 0x000e620008000800 */
[----:B------:R-:W-:Y:S01]  /*0060*/  IMAD.MOV.U32 R11, RZ, RZ, RZ ;  /* 0x000000ffff0b7224 */ /* 0x000fe200078e00ff */
[----:B------:R-:W0:Y:S01]  /*0070*/  S2R R5, SR_CTAID.Y ;  /* 0x0000000000057919 */ /* 0x000e220000002600 */
[----:B------:R-:W0:Y:S01]  /*0080*/  LDCU UR5, c[0x0][0x364] ;  /* 0x00006c80ff0577ac */ /* 0x000e220008000800 */
[----:B------:R-:W1:Y:S01]  /*0090*/  S2R R6, SR_TID.X ;  /* 0x0000000000067919 */ /* 0x000e620000002100 */
[----:B------:R-:W2:Y:S01]  /*00a0*/  LDCU.64 UR6, c[0x0][0x390] ;  /* 0x00007200ff0677ac */ /* 0x000ea20008000a00 */
[----:B------:R-:W1:Y:S01]  /*00b0*/  S2R R3, SR_CTAID.X ;  /* 0x0000000000037919 */ /* 0x000e620000002500 */
[----:B------:R-:W3:Y:S01]  /*00c0*/  LDCU.64 UR10, c[0x0][0x3a0] ;  /* 0x00007400ff0a77ac */ /* 0x000ee20008000a00 */
[----:B------:R-:W4:Y:S01]  /*00d0*/  LDCU.64 UR8, c[0x0][0x358] ;  /* 0x00006b00ff0877ac */ /* 0x000f220008000a00 */
[----:B------:R-:W0:Y:S01]  /*00e0*/  LDCU UR20, c[0x0][0x398] ;  /* 0x00007300ff1477ac */ /* 0x000e220008000800 */
[----:B------:R-:W0:Y:S01]  /*00f0*/  LDCU.128 UR16, c[0x0][0x3a0] ;  /* 0x00007400ff1077ac */ /* 0x000e220008000c00 */
[----:B------:R-:W0:Y:S02]  /*0100*/  LDCU.128 UR12, c[0x0][0x380] ;  /* 0x00007000ff0c77ac */ /* 0x000e240008000c00 */
[----:B0-----:R-:W-:Y:S01]  /*0110*/  IMAD R0, R5, UR5, R0 ;  /* 0x0000000505007c24 */ /* 0x001fe2000f8e0200 */
[----:B------:R-:W0:Y:S03]  /*0120*/  LDCU UR5, c[0x0][0x3b0] ;  /* 0x00007600ff0577ac */ /* 0x000e260008000800 */
[----:B------:R-:W-:-:S02]  /*0130*/  VIADD R9, R0, 0x1 ;  /* 0x0000000100097836 */ /* 0x000fc40000000000 */
[----:B------:R-:W-:Y:S02]  /*0140*/  VIADD R13, R0, 0xffffffff ;  /* 0xffffffff000d7836 */ /* 0x000fe40000000000 */
[----:B-1----:R-:W-:Y:S01]  /*0150*/  IMAD R6, R3, UR4, R6 ;  /* 0x0000000403067c24 */ /* 0x002fe2000f8e0206 */
[----:B------:R-:W-:-:S03]  /*0160*/  I2FP.F32.U32 R2, R9 ;  /* 0x0000000900027245 */ /* 0x000fc60000201000 */
[----:B------:R-:W-:Y:S01]  /*0170*/  VIADD R7, R6, 0x1 ;  /* 0x0000000106077836 */ /* 0x000fe20000000000 */
[----:B--2---:R-:W-:Y:S01]  /*0180*/  FSETP.GEU.AND P0, PT, R2, UR7, PT ;  /* 0x0000000702007c0b */ /* 0x004fe2000bf0e000 */
[----:B------:R-:W-:-:S03]  /*0190*/  IMAD.SHL.U32 R10, R6, 0x4, RZ ;  /* 0x00000004060a7824 */ /* 0x000fc600078e00ff */
[----:B------:R-:W-:Y:S01]  /*01a0*/  I2FP.F32.S32 R7, R7 ;  /* 0x0000000700077245 */ /* 0x000fe20000201400 */
[--C-:B---3--:R-:W-:Y:S01]  /*01b0*/  IMAD.WIDE.U32 R2, R9, UR10, R10.reuse ;  /* 0x0000000a09027c25 */ /* 0x108fe2000f8e000a */
[----:B------:R-:W-:Y:S01]  /*01c0*/  IADD3 R22, PT, PT, R10, -0x4, RZ ;  /* 0xfffffffc0a167810 */ /* 0x000fe20007ffe0ff */
[----:B0-----:R-:W-:Y:S01]  /*01d0*/  USHF.R.S32.HI UR4, URZ, 0x1f, UR5 ;  /* 0x0000001fff047899 */ /* 0x001fe20008011405 */
[----:B------:R-:W-:Y:S01]  /*01e0*/  FSETP.GEU.OR P0, PT, R7, UR6, P0 ;  /* 0x0000000607007c0b */ /* 0x000fe2000870e400 */
[--C-:B------:R-:W-:Y:S01]  /*01f0*/  IMAD.WIDE.U32 R4, R13, UR10, R10.reuse ;  /* 0x0000000a0d047c25 */ /* 0x100fe2000f8e000a */
[----:B------:R-:W-:Y:S02]  /*0200*/  IADD3 R2, P2, PT, R2, UR5, RZ ;  /* 0x0000000502027c10 */ /* 0x000fe4000ff5e0ff */
[----:B------:R-:W-:Y:S01]  /*0210*/  ISETP.LT.OR P0, PT, R6, 0x1, P0 ;  /* 0x000000010600780c */ /* 0x000fe20000701670 */
[----:B------:R-:W-:Y:S02]  /*0220*/  VIADD R7, R10, 0x4 ;  /* 0x000000040a077836 */ /* 0x000fe40000000000 */
[C---:B------:R-:W-:Y:S01]  /*0230*/  IMAD.WIDE.U32 R10, R0.reuse, UR10, R10 ;  /* 0x0000000a000a7c25 */ /* 0x040fe2000f8e000a */
[----:B------:R-:W-:-:S03]  /*0240*/  ISETP.EQ.OR P0, PT, R0, RZ, P0 ;  /* 0x000000ff0000720c */ /* 0x000fc60000702670 */
[----:B------:R-:W-:Y:S01]  /*0250*/  IMAD R23, R9, UR11, R3 ;  /* 0x0000000b09177c24 */ /* 0x000fe2000f8e0203 */
[----:B------:R-:W-:Y:S01]  /*0260*/  IADD3 R3, P1, PT, R4, UR5, RZ ;  /* 0x0000000504037c10 */ /* 0x000fe2000ff3e0ff */
[----:B------:R-:W-:Y:S01]  /*0270*/  IMAD R24, R13, UR11, R5 ;  /* 0x0000000b0d187c24 */ /* 0x000fe2000f8e0205 */
[C---:B------:R-:W-:Y:S01]  /*0280*/  IADD3 R4, P3, PT, R7.reuse, UR5, RZ ;  /* 0x0000000507047c10 */ /* 0x040fe2000ff7e0ff */
[----:B------:R-:W-:Y:S01]  /*0290*/  IMAD R6, R0, UR11, R11 ;  /* 0x0000000b00067c24 */ /* 0x000fe2000f8e020b */
[----:B------:R-:W-:Y:S02]  /*02a0*/  IADD3 R5, P4, PT, R22, UR5, RZ ;  /* 0x0000000516057c10 */ /* 0x000fe4000ff9e0ff */
[----:B------:R-:W-:Y:S02]  /*02b0*/  IADD3 R8, P5, PT, R10, UR5, RZ ;  /* 0x000000050a087c10 */ /* 0x000fe4000ffbe0ff */
[----:B------:R-:W-:Y:S02]  /*02c0*/  LEA.HI.X.SX32 R7, R7, UR4, 0x1, P3 ;  /* 0x0000000407077c11 */ /* 0x000fe400098f0eff */
[----:B------:R-:W-:-:S02]  /*02d0*/  LEA.HI.X.SX32 R22, R22, UR4, 0x1, P4 ;  /* 0x0000000416167c11 */ /* 0x000fc4000a0f0eff */
[----:B------:R-:W-:Y:S02]  /*02e0*/  IADD3.X R23, PT, PT, R23, UR4, RZ, P2, !PT ;  /* 0x0000000417177c10 */ /* 0x000fe400097fe4ff */
[----:B------:R-:W-:Y:S02]  /*02f0*/  IADD3.X R24, PT, PT, R24, UR4, RZ, P1, !PT ;  /* 0x0000000418187c10 */ /* 0x000fe40008ffe4ff */
[----:B------:R-:W-:Y:S01]  /*0300*/  IADD3.X R9, PT, PT, R6, UR4, RZ, P5, !PT ;  /* 0x0000000406097c10 */ /* 0x000fe2000affe4ff */
[----:B----4-:R-:W-:-:S06]  /*0310*/  UMOV UR4, URZ ;  /* 0x000000ff00047c82 */ /* 0x010fcc0008000000 */
.L_x_5:
[----:B------:R-:W-:Y:S04]  /*0320*/  BSSY.RECONVERGENT B0, `(.L_x_0) ;  /* 0x000005c000007945 */ /* 0x000fe80003800200 */
[----:B------:R-:W-:Y:S05]  /*0330*/  @P0 BRA `(.L_x_1) ;  /* 0x0000000400680947 */ /* 0x000fea0003800000 */
[----:B------:R-:W-:-:S06]  /*0340*/  UIADD3 UR6, UPT, UPT, UR4, 0x1, URZ ;  /* 0x0000000104067890 */ /* 0x000fcc000fffe0ff */
[----:B------:R-:W-:-:S04]  /*0350*/  I2FP.F32.U32 R12, UR6 ;  /* 0x00000006000c7c45 */ /* 0x000fc80008201000 */
[----:B------:R-:W-:-:S04]  /*0360*/  FSETP.GEU.AND P1, PT, R12, UR20, PT ;  /* 0x000000140c007c0b */ /* 0x000fc8000bf2e000 */
[----:B------:R-:W-:-:S13]  /*0370*/  ISETP.EQ.OR P1, PT, RZ, UR4, P1 ;  /* 0x00000004ff007c0c */ /* 0x000fda0008f22670 */
[----:B------:R-:W-:Y:S05]  /*0380*/  @P1 BRA `(.L_x_1) ;  /* 0x0000000400541947 */ /* 0x000fea0003800000 */
[----:B------:R-:W-:Y:S01]  /*0390*/  UIMAD.WIDE.U32 UR10, UR4, UR18, URZ ;  /* 0x00000012040a72a5 */ /* 0x000fe2000f8e00ff */
[----:B------:R-:W-:Y:S01]  /*03a0*/  IMAD.U32 R15, RZ, RZ, UR6 ;  /* 0x00000006ff0f7e24 */ /* 0x000fe2000f8e00ff */
[----:B------:R-:W-:Y:S01]  /*03b0*/  UIADD3 UR5, UPT, UPT, UR4, -0x1, URZ ;  /* 0xffffffff04057890 */ /* 0x000fe2000fffe0ff */
[----:B------:R-:W-:Y:S01]  /*03c0*/  IMAD.U32 R21, RZ, RZ, UR6 ;  /* 0x00000006ff157e24 */ /* 0x000fe2000f8e00ff */
[----:B------:R-:W-:Y:S01]  /*03d0*/  UIMAD UR7, UR4, UR19, UR11 ;  /* 0x00000013040772a4 */ /* 0x000fe2000f8e020b */
[----:B------:R-:W-:Y:S01]  /*03e0*/  IMAD.WIDE.U32 R14, R15, UR18, R8 ;  /* 0x000000120f0e7c25 */ /* 0x000fe2000f8e0008 */
[----:B------:R-:W-:Y:S01]  /*03f0*/  MOV R17, UR11 ;  /* 0x0000000b00117c02 */ /* 0x000fe20008000f00 */
[----:B------:R-:W-:Y:S02]  /*0400*/  USHF.R.S32.HI UR6, URZ, 0x1f, UR5 ;  /* 0x0000001fff067899 */ /* 0x000fe40008011405 */
[----:B------:R-:W-:Y:S01]  /*0410*/  IMAD.U32 R16, RZ, RZ, UR10 ;  /* 0x0000000aff107e24 */ /* 0x000fe2000f8e00ff */
[----:B------:R-:W-:Y:S01]  /*0420*/  IADD3 R14, P1, PT, R14, UR12, RZ ;  /* 0x0000000c0e0e7c10 */ /* 0x000fe2000ff3e0ff */
[----:B------:R-:W-:Y:S01]  /*0430*/  IMAD.U32 R17, RZ, RZ, UR7 ;  /* 0x00000007ff117e24 */ /* 0x000fe2000f8e00ff */
[----:B------:R-:W-:Y:S01]  /*0440*/  UIMAD UR6, UR6, UR18, URZ ;  /* 0x00000012060672a4 */ /* 0x000fe2000f8e02ff */
[----:B------:R-:W-:-:S02]  /*0450*/  IMAD.U32 R13, RZ, RZ, UR5 ;  /* 0x00000005ff0d7e24 */ /* 0x000fc4000f8e00ff */
[----:B------:R-:W-:Y:S01]  /*0460*/  IMAD.WIDE.U32 R18, R0, UR16, R16 ;  /* 0x0000001000127c25 */ /* 0x000fe2000f8e0010 */
[----:B------:R-:W-:-:S03]  /*0470*/  UIMAD UR6, UR5, UR19, UR6 ;  /* 0x00000013050672a4 */ /* 0x000fc6000f8e0206 */
[----:B------:R-:W-:Y:S01]  /*0480*/  IMAD.WIDE.U32 R12, R13, UR18, R8 ;  /* 0x000000120d0c7c25 */ /* 0x000fe2000f8e0008 */
[--C-:B------:R-:W-:Y:S02]  /*0490*/  IADD3 R16, P4, P5, R4, UR12, R18.reuse ;  /* 0x0000000c04107c10 */ /* 0x100fe4000fd9e012 */
[----:B------:R-:W-:Y:S01]  /*04a0*/  IADD3 R18, P2, P3, R5, UR12, R18 ;  /* 0x0000000c05127c10 */ /* 0x000fe2000fb5e012 */
[----:B------:R-:W-:Y:S01]  /*04b0*/  IMAD R19, R0, UR17, R19 ;  /* 0x0000001100137c24 */ /* 0x000fe2000f8e0213 */
[----:B------:R-:W-:Y:S01]  /*04c0*/  IADD3 R20, P6, PT, R12, UR12, RZ ;  /* 0x0000000c0c147c10 */ /* 0x000fe2000ffde0ff */
[----:B------:R-:W-:Y:S02]  /*04d0*/  IMAD.U32 R25, RZ, RZ, UR13 ;  /* 0x0000000dff197e24 */ /* 0x000fe4000f8e00ff */
[----:B------:R-:W-:Y:S01]  /*04e0*/  IMAD.U32 R27, RZ, RZ, UR14 ;  /* 0x0000000eff1b7e24 */ /* 0x000fe2000f8e00ff */
[----:B------:R-:W-:Y:S01]  /*04f0*/  IADD3.X R17, PT, PT, R7, UR13, R19, P4, P5 ;  /* 0x0000000d07117c10 */ /* 0x000fe2000a7ea413 */
[----:B------:R-:W-:Y:S01]  /*0500*/  IMAD R15, R21, UR19, R15 ;  /* 0x00000013150f7c24 */ /* 0x000fe2000f8e020f */
[----:B------:R-:W-:-:S02]  /*0510*/  IADD3.X R19, PT, PT, R22, UR13, R19, P2, P3 ;  /* 0x0000000d16137c10 */ /* 0x000fc400097e6413 */
[----:B------:R-:W-:Y:S01]  /*0520*/  IADD3.X R21, PT, PT, R25, UR6, R13, P6, !PT ;  /* 0x0000000619157c10 */ /* 0x000fe2000b7fe40d */
[----:B------:R-:W2:Y:S01]  /*0530*/  LDG.E.U8 R16, desc[UR8][R16.64] ;  /* 0x0000000810107981 */ /* 0x000ea2000c1e1100 */
[----:B------:R-:W-:Y:S02]  /*0540*/  IADD3 R12, P4, P5, R10, UR10, R27 ;  /* 0x0000000a0a0c7c10 */ /* 0x000fe4000fd9e01b */
[----:B------:R-:W-:Y:S01]  /*0550*/  MOV R13, UR15 ;  /* 0x0000000f000d7c02 */ /* 0x000fe20008000f00 */
[----:B------:R-:W2:Y:S03]  /*0560*/  LDG.E.U8 R19, desc[UR8][R18.64] ;  /* 0x0000000812137981 */ /* 0x000ea6000c1e1100 */
[----:B------:R-:W-:-:S05]  /*0570*/  IADD3.X R13, PT, PT, R6, UR7, R13, P4, P5 ;  /* 0x00000007060d7c10 */ /* 0x000fca000a7ea40d */
[----:B------:R-:W3:Y:S01]  /*0580*/  LDG.E.U8 R26, desc[UR8][R12.64] ;  /* 0x000000080c1a7981 */ /* 0x000ee2000c1e1100 */
[----:B------:R-:W-:Y:S01]  /*0590*/  IADD3.X R15, PT, PT, R15, UR13, RZ, P1, !PT ;  /* 0x0000000d0f0f7c10 */ /* 0x000fe20008ffe4ff */
[----:B--2---:R-:W-:Y:S02]  /*05a0*/  IMAD.IADD R27, R16, 0x1, -R19 ;  /* 0x00000001101b7824 */ /* 0x004fe400078e0a13 */
[----:B------:R-:W2:Y:S03]  /*05b0*/  LDG.E.U8 R16, desc[UR8][R12.64+0x1] ;  /* 0x000001080c107981 */ /* 0x000ea6000c1e1100 */
[----:B------:R-:W-:Y:S02]  /*05c0*/  I2FP.F32.S32 R27, R27 ;  /* 0x0000001b001b7245 */ /* 0x000fe40000201400 */
[----:B---3--:R-:W-:-:S05]  /*05d0*/  I2FP.F32.U32 R26, R26 ;  /* 0x0000001a001a7245 */ /* 0x008fca0000201000 */
[----:B------:R-:W-:-:S06]  /*05e0*/  FFMA R27, R27, -0.5, R26 ;  /* 0xbf0000001b1b7823 */ /* 0x000fcc000000001a */
[----:B------:R-:W0:Y:S02]  /*05f0*/  F2I.U32.TRUNC.NTZ R27, R27 ;  /* 0x0000001b001b7305 */ /* 0x000e24000020f000 */
[----:B0-----:R0:W-:Y:S04]  /*0600*/  STG.E.U8 desc[UR8][R12.64], R27 ;  /* 0x0000001b0c007986 */ /* 0x0011e8000c101108 */
[----:B------:R-:W3:Y:S04]  /*0610*/  LDG.E.U8 R20, desc[UR8][R20.64] ;  /* 0x0000000814147981 */ /* 0x000ee8000c1e1100 */
[----:B------:R-:W3:Y:S04]  /*0620*/  LDG.E.U8 R15, desc[UR8][R14.64] ;  /* 0x000000080e0f7981 */ /* 0x000ee8000c1e1100 */
[----:B------:R-:W4:Y:S01]  /*0630*/  LDG.E.U8 R14, desc[UR8][R12.64+0x2] ;  /* 0x000002080c0e7981 */ /* 0x000f22000c1e1100 */
[----:B--2---:R-:W-:Y:S01]  /*0640*/  I2FP.F32.U32 R16, R16 ;  /* 0x0000001000107245 */ /* 0x004fe20000201000 */
[----:B---3--:R-:W-:-:S05]  /*0650*/  IMAD.IADD R17, R20, 0x1, -R15 ;  /* 0x0000000114117824 */ /* 0x008fca00078e0a0f */
[----:B------:R-:W-:-:S05]  /*0660*/  I2FP.F32.S32 R17, R17 ;  /* 0x0000001100117245 */ /* 0x000fca0000201400 */
[----:B------:R-:W-:Y:S01]  /*0670*/  FFMA R29, R17, -0.5, R16 ;  /* 0xbf000000111d7823 */ /* 0x000fe20000000010 */
[----:B------:R-:W-:-:S05]  /*0680*/  IMAD.U32 R16, RZ, RZ, UR12 ;  /* 0x0000000cff107e24 */ /* 0x000fca000f8e00ff */
[----:B------:R-:W1:Y:S01]  /*0690*/  F2I.U32.TRUNC.NTZ R29, R29 ;  /* 0x0000001d001d7305 */ /* 0x000e62000020f000 */
[--C-:B------:R-:W-:Y:S02]  /*06a0*/  IADD3 R18, P1, P2, R2, UR10, R16.reuse ;  /* 0x0000000a02127c10 */ /* 0x100fe4000fa3e010 */
[----:B------:R-:W-:Y:S02]  /*06b0*/  IADD3 R16, P3, P4, R3, UR10, R16 ;  /* 0x0000000a03107c10 */ /* 0x000fe4000fc7e010 */
[--C-:B------:R-:W-:Y:S02]  /*06c0*/  IADD3.X R19, PT, PT, R23, UR7, R25.reuse, P1, P2 ;  /* 0x0000000717137c10 */ /* 0x100fe40008fe4419 */
[----:B------:R-:W-:Y:S01]  /*06d0*/  IADD3.X R17, PT, PT, R24, UR7, R25, P3, P4 ;  /* 0x0000000718117c10 */ /* 0x000fe20009fe8419 */
[----:B-1----:R1:W-:Y:S04]  /*06e0*/  STG.E.U8 desc[UR8][R12.64+0x1], R29 ;  /* 0x0000011d0c007986 */ /* 0x0023e8000c101108 */
[----:B------:R-:W2:Y:S04]  /*06f0*/  LDG.E.U8 R18, desc[UR8][R18.64] ;  /* 0x0000000812127981 */ /* 0x000ea8000c1e1100 */
[----:B------:R-:W2:Y:S01]  /*0700*/  LDG.E.U8 R17, desc[UR8][R16.64] ;  /* 0x0000000810117981 */ /* 0x000ea2000c1e1100 */
[----:B----4-:R-:W-:-:S02]  /*0710*/  I2FP.F32.U32 R14, R14 ;  /* 0x0000000e000e7245 */ /* 0x010fc40000201000 */
[----:B0-----:R-:W-:Y:S02]  /*0720*/  LOP3.LUT R27, R27, 0xff, RZ, 0xc0, !PT ;  /* 0x000000ff1b1b7812 */ /* 0x001fe400078ec0ff */
[----:B------:R-:W-:-:S03]  /*0730*/  LOP3.LUT R20, R29, 0xff, RZ, 0xc0, !PT ;  /* 0x000000ff1d147812 */ /* 0x000fc600078ec0ff */
[----:B------:R-:W-:-:S04]  /*0740*/  IMAD R27, R27, R27, RZ ;  /* 0x0000001b1b1b7224 */ /* 0x000fc800078e02ff */
[----:B------:R-:W-:Y:S01]  /*0750*/  IMAD R27, R20, R20, R27 ;  /* 0x00000014141b7224 */ /* 0x000fe200078e021b */
[----:B------:R-:W-:Y:S01]  /*0760*/  BSSY.RECONVERGENT B1, `(.L_x_2) ;  /* 0x0000015000017945 */ /* 0x000fe20003800200 */
[----:B--2---:R-:W-:-:S05]  /*0770*/  IMAD.IADD R15, R18, 0x1, -R17 ;  /* 0x00000001120f7824 */ /* 0x004fca00078e0a11 */
[----:B------:R-:W-:-:S05]  /*0780*/  I2FP.F32.S32 R15, R15 ;  /* 0x0000000f000f7245 */ /* 0x000fca0000201400 */
[----:B------:R-:W-:-:S04]  /*0790*/  FFMA R14, R15, -0.5, R14 ;  /* 0xbf0000000f0e7823 */ /* 0x000fc8000000000e */
[----:B------:R-:W0:Y:S02]  /*07a0*/  F2I.U32.TRUNC.NTZ R15, R14 ;  /* 0x0000000e000f7305 */ /* 0x000e24000020f000 */
[----:B0-----:R-:W-:-:S05]  /*07b0*/  LOP3.LUT R18, R15, 0xff, RZ, 0xc0, !PT ;  /* 0x000000ff0f127812 */ /* 0x001fca00078ec0ff */
[----:B------:R-:W-:Y:S01]  /*07c0*/  IMAD R27, R18, R18, R27 ;  /* 0x00000012121b7224 */ /* 0x000fe200078e021b */
[----:B------:R1:W-:Y:S04]  /*07d0*/  STG.E.U8 desc[UR8][R12.64+0x2], R15 ;  /* 0x0000020f0c007986 */ /* 0x0003e8000c101108 */
[----:B------:R-:W-:-:S04]  /*07e0*/  I2FP.F32.U32 R27, R27 ;  /* 0x0000001b001b7245 */ /* 0x000fc80000201000 */
[----:B------:R-:W-:Y:S01]  /*07f0*/  IADD3 R16, PT, PT, R27, -0xd000000, RZ ;  /* 0xf30000001b107810 */ /* 0x000fe20007ffe0ff */
[----:B------:R1:W0:Y:S03]  /*0800*/  MUFU.RSQ R18, R27 ;  /* 0x0000001b00127308 */ /* 0x0002260000001400 */
[----:B------:R-:W-:-:S13]  /*0810*/  ISETP.GT.U32.AND P1, PT, R16, 0x727fffff, PT ;  /* 0x727fffff1000780c */ /* 0x000fda0003f24070 */
[----:B-1----:R-:W-:Y:S05]  /*0820*/  @!P1 BRA `(.L_x_3) ;  /* 0x0000000000109947 */ /* 0x002fea0003800000 */
[----:B------:R-:W-:-:S07]  /*0830*/  MOV R20, 0x850 ;  /* 0x0000085000147802 */ /* 0x000fce0000000f00 */
[----:B0-----:R-:W-:Y:S05]  /*0840*/  CALL.REL.NOINC `($__internal_0_$__cuda_sm20_sqrt_rn_f32_slowpath) ;  /* 0x00000000003c7944 */ /* 0x001fea0003c00000 */
[----:B------:R-:W-:Y:S01]  /*0850*/  IMAD.MOV.U32 R14, RZ, RZ, R16 ;  /* 0x000000ffff0e7224 */ /* 0x000fe200078e0010 */
[----:B------:R-:W-:Y:S06]  /*0860*/  BRA `(.L_x_4) ;  /* 0x0000000000107947 */ /* 0x000fec0003800000 */
.L_x_3:
[----:B0-----:R-:W-:Y:S01]  /*0870*/  FMUL.FTZ R14, R27, R18 ;  /* 0x000000121b0e7220 */ /* 0x001fe20000410000 */
[----:B------:R-:W-:-:S03]  /*0880*/  FMUL.FTZ R16, R18, 0.5 ;  /* 0x3f00000012107820 */ /* 0x000fc60000410000 */
[----:B------:R-:W-:-:S04]  /*0890*/  FFMA R15, -R14, R14, R27 ;  /* 0x0000000e0e0f7223 */ /* 0x000fc8000000011b */
[----:B------:R-:W-:-:S07]  /*08a0*/  FFMA R14, R15, R16, R14 ;  /* 0x000000100f0e7223 */ /* 0x000fce000000000e */
.L_x_4:
[----:B------:R-:W-:Y:S05]  /*08b0*/  BSYNC.RECONVERGENT B1 ;  /* 0x0000000000017941 */ /* 0x000fea0003800200 */
.L_x_2:
[----:B------:R-:W0:Y:S02]  /*08c0*/  F2I.U32.TRUNC.NTZ R15, R14 ;  /* 0x0000000e000f7305 */ /* 0x000e24000020f000 */
[----:B0-----:R0:W-:Y:S02]  /*08d0*/  STG.E.U8 desc[UR8][R12.64+0x3], R15 ;  /* 0x0000030f0c007986 */ /* 0x0011e4000c101108 */
.L_x_1:
[----:B------:R-:W-:Y:S05]  /*08e0*/  BSYNC.RECONVERGENT B0 ;  /* 0x0000000000007941 */ /* 0x000fea0003800200 */
.L_x_0:
[----:B------:R-:W-:-:S06]  /*08f0*/  UIADD3 UR4, UPT, UPT, UR4, 0x1, URZ ;  /* 0x0000000104047890 */ /* 0x000fcc000fffe0ff */
[----:B0-----:R-:W-:-:S04]  /*0900*/  I2FP.F32.U32 R12, UR4 ;  /* 0x00000004000c7c45 */ /* 0x001fc80008201000 */
[----:B------:R-:W-:-:S13]  /*0910*/  FSETP.GEU.AND P1, PT, R12, UR20, PT ;  /* 0x000000140c007c0b */ /* 0x000fda000bf2e000 */
[----:B------:R-:W-:Y:S05]  /*0920*/  @!P1 BRA `(.L_x_5) ;  /* 0xfffffff8007c9947 */ /* 0x000fea000383ffff */
[----:B------:R-:W-:Y:S05]  /*0930*/  EXIT ;  /* 0x000000000000794d */ /* 0x000fea0003800000 */
        .weak           $__internal_0_$__cuda_sm20_sqrt_rn_f32_slowpath
        .type           $__internal_0_$__cuda_sm20_sqrt_rn_f32_slowpath,@function
        .size           $__internal_0_$__cuda_sm20_sqrt_rn_f32_slowpath,(.L_x_8 - $__internal_0_$__cuda_sm20_sqrt_rn_f32_slowpath)
$__internal_0_$__cuda_sm20_sqrt_rn_f32_slowpath:
[----:B------:R-:W-:-:S13]  /*0940*/  LOP3.LUT P1, RZ, R27, 0x7fffffff, RZ, 0xc0, !PT ;  /* 0x7fffffff1bff7812 */ /* 0x000fda000782c0ff */
[----:B------:R-:W-:Y:S01]  /*0950*/  @!P1 IMAD.MOV.U32 R15, RZ, RZ, R27 ;  /* 0x000000ffff0f9224 */ /* 0x000fe200078e001b */
[----:B------:R-:W-:Y:S06]  /*0960*/  @!P1 BRA `(.L_x_6) ;  /* 0x0000000000449947 */ /* 0x000fec0003800000 */
[----:B------:R-:W-:Y:S01]  /*0970*/  FSETP.GEU.FTZ.AND P1, PT, R27, RZ, PT ;  /* 0x000000ff1b00720b */ /* 0x000fe20003f3e000 */
[----:B------:R-:W-:-:S12]  /*0980*/  IMAD.MOV.U32 R14, RZ, RZ, R27 ;  /* 0x000000ffff0e7224 */ /* 0x000fd800078e001b */
[----:B------:R-:W-:Y:S01]  /*0990*/  @!P1 IMAD.MOV.U32 R15, RZ, RZ, 0x7fffffff ;  /* 0x7fffffffff0f9424 */ /* 0x000fe200078e00ff */
[----:B------:R-:W-:Y:S06]  /*09a0*/  @!P1 BRA `(.L_x_6) ;  /* 0x0000000000349947 */ /* 0x000fec0003800000 */
[----:B------:R-:W-:-:S13]  /*09b0*/  FSETP.GTU.FTZ.AND P1, PT, |R14|, +INF , PT ;  /* 0x7f8000000e00780b */ /* 0x000fda0003f3c200 */
[----:B------:R-:W-:Y:S01]  /*09c0*/  @P1 FADD.FTZ R15, R14, 1 ;  /* 0x3f8000000e0f1421 */ /* 0x000fe20000010000 */
[----:B------:R-:W-:Y:S06]  /*09d0*/  @P1 BRA `(.L_x_6) ;  /* 0x0000000000281947 */ /* 0x000fec0003800000 */
[----:B------:R-:W-:-:S13]  /*09e0*/  FSETP.NEU.FTZ.AND P1, PT, |R14|, +INF , PT ;  /* 0x7f8000000e00780b */ /* 0x000fda0003f3d200 */
[----:B------:R-:W-:-:S04]  /*09f0*/  @P1 FFMA R16, R14, 1.84467440737095516160e+19, RZ ;  /* 0x5f8000000e101823 */ /* 0x000fc800000000ff */
[----:B------:R-:W0:Y:S02]  /*0a00*/  @P1 MUFU.RSQ R15, R16 ;  /* 0x00000010000f1308 */ /* 0x000e240000001400 */
[----:B0-----:R-:W-:Y:S01]  /*0a10*/  @P1 FMUL.FTZ R17, R16, R15 ;  /* 0x0000000f10111220 */ /* 0x001fe20000410000 */
[----:B------:R-:W-:Y:S01]  /*0a20*/  @P1 FMUL.FTZ R19, R15, 0.5 ;  /* 0x3f0000000f131820 */ /* 0x000fe20000410000 */
[----:B------:R-:W-:Y:S02]  /*0a30*/  @!P1 MOV R15, R14 ;  /* 0x0000000e000f9202 */ /* 0x000fe40000000f00 */
[----:B------:R-:W-:-:S04]  /*0a40*/  @P1 FADD.FTZ R18, -R17, -RZ ;  /* 0x800000ff11121221 */ /* 0x000fc80000010100 */
[----:B------:R-:W-:-:S04]  /*0a50*/  @P1 FFMA R18, R17, R18, R16 ;  /* 0x0000001211121223 */ /* 0x000fc80000000010 */
[----:B------:R-:W-:-:S04]  /*0a60*/  @P1 FFMA R18, R18, R19, R17 ;  /* 0x0000001312121223 */ /* 0x000fc80000000011 */
[----:B------:R-:W-:-:S07]  /*0a70*/  @P1 FMUL.FTZ R15, R18, 2.3283064365386962891e-10 ;  /* 0x2f800000120f1820 */ /* 0x000fce0000410000 */
.L_x_6:
[----:B------:R-:W-:Y:S02]  /*0a80*/  IMAD.MOV.U32 R16, RZ, RZ, R15 ;  /* 0x000000ffff107224 */ /* 0x000fe400078e000f */
[----:B------:R-:W-:Y:S02]  /*0a90*/  IMAD.MOV.U32 R14, RZ, RZ, R20 ;  /* 0x000000ffff0e7224 */ /* 0x000fe400078e0014 */
[----:B------:R-:W-:-:S04]  /*0aa0*/  IMAD.MOV.U32 R15, RZ, RZ, 0x0 ;  /* 0x00000000ff0f7424 */ /* 0x000fc800078e00ff */
[----:B------:R-:W-:Y:S05]  /*0ab0*/  RET.REL.NODEC R14 `(_Z19cuda_kernel_projectPhS_6float3mmi) ;  /* 0xfffffff40e507950 */ /* 0x000fea0003c3ffff */
.L_x_7:
[----:B------:R-:W-:-:S00]  /*0ac0*/  BRA `(.L_x_7) ;  /* 0xfffffffc00fc7947 */ /* 0x000fc0000383ffff */
[----:B------:R-:W-:-:S00]  /*0ad0*/  NOP ;  /* 0x0000000000007918 */ /* 0x000fc00000000000 */
        /* <DEDUP_REMOVED lines=10> */
.L_x_8:


//--------------------- .nv.shared.reserved.0     --------------------------
	.section	.nv.shared.reserved.0,"aw",@nobits
	.weak		__nv_reservedSMEM_offset_0_alias
	.size		__nv_reservedSMEM_offset_0_alias, 0, 64
	.other		__nv_reservedSMEM_offset_0_alias,@"STO_CUDA_RESERVED_SHARED STV_DEFAULT"
__nv_reservedSMEM_offset_0_alias:
	.zero		0
	.zero		64


//--------------------- .nv.constant0._Z19cuda_kernel_projectPhS_6float3mmi --------------------------
	.section	.nv.constant0._Z19cuda_kernel_projectPhS_6float3mmi,"a",@progbits
	.sectionflags	@""
	.align	4
.nv.constant0._Z19cuda_kernel_projectPhS_6float3mmi:
	.zero		948


//--------------------- SYMBOLS --------------------------

	.type		.nv.reservedSmem.offset0,@object
	.size		.nv.reservedSmem.offset0,0x4
